	.headerflags	@"EF_CUDA_TEXMODE_UNIFIED EF_CUDA_64BIT_ADDRESS EF_CUDA_ACCELERATORS EF_CUDA_SM90 EF_CUDA_VIRTUAL_SM(EF_CUDA_SM90)"
	.elftype	@"ET_EXEC"


//--------------------- .nv.info                  --------------------------
	.section	.nv.info,"",@"SHT_CUDA_INFO"
	.align	4


	//----- nvinfo : EIATTR_REGCOUNT
	.align		4
        /*0000*/ 	.byte	0x04, 0x2f
        /*0002*/ 	.short	(.L_3 - .L_2)
	.align		4
.L_2:
        /*0004*/ 	.word	index@(triton_poi_fused__native_batch_norm_legit_no_training_convolution_relu_9)
        /*0008*/ 	.word	0x00000016


	//----- nvinfo : EIATTR_MIN_STACK_SIZE
	.align		4
.L_3:
        /*000c*/ 	.byte	0x04, 0x12
        /*000e*/ 	.short	(.L_5 - .L_4)
	.align		4
.L_4:
        /*0010*/ 	.word	index@(triton_poi_fused__native_batch_norm_legit_no_training_convolution_relu_9)
        /*0014*/ 	.word	0x00000000


	//----- nvinfo : EIATTR_FRAME_SIZE
	.align		4
.L_5:
        /*0018*/ 	.byte	0x04, 0x11
        /*001a*/ 	.short	(.L_7 - .L_6)
	.align		4
.L_6:
        /*001c*/ 	.word	index@(triton_poi_fused__native_batch_norm_legit_no_training_convolution_relu_9)
        /*0020*/ 	.word	0x00000000


	//----- nvinfo : EIATTR_MIN_STACK_SIZE
	.align		4
.L_7:
        /*0024*/ 	.byte	0x04, 0x12
        /*0026*/ 	.short	(.L_9 - .L_8)
	.align		4
.L_8:
        /*0028*/ 	.word	index@(triton_poi_fused__native_batch_norm_legit_no_training_convolution_relu_9)
        /*002c*/ 	.word	0x00000000
.L_9:


//--------------------- .nv.info.triton_poi_fused__native_batch_norm_legit_no_training_convolution_relu_9 --------------------------
	.section	.nv.info.triton_poi_fused__native_batch_norm_legit_no_training_convolution_relu_9,"",@"SHT_CUDA_INFO"
	.sectionflags	@""
	.align	4


	//----- nvinfo : EIATTR_CUDA_API_VERSION
	.align		4
        /*0000*/ 	.byte	0x04, 0x37
        /*0002*/ 	.short	(.L_11 - .L_10)
.L_10:
        /*0004*/ 	.word	0x0000007c


	//----- nvinfo : EIATTR_KPARAM_INFO
	.align		4
.L_11:
        /*0008*/ 	.byte	0x04, 0x17
        /*000a*/ 	.short	(.L_13 - .L_12)
.L_12:
        /*000c*/ 	.word	0x00000000
        /*0010*/ 	.short	0x0007
        /*0012*/ 	.short	0x0038
        /*0014*/ 	.byte	0x00, 0xf0, 0x11, 0x00


	//----- nvinfo : EIATTR_KPARAM_INFO
	.align		4
.L_13:
        /*0018*/ 	.byte	0x04, 0x17
        /*001a*/ 	.short	(.L_15 - .L_14)
.L_14:
        /*001c*/ 	.word	0x00000000
        /*0020*/ 	.short	0x0006
        /*0022*/ 	.short	0x0030
        /*0024*/ 	.byte	0x00, 0xf4, 0x21, 0x00


	//----- nvinfo : EIATTR_KPARAM_INFO
	.align		4
.L_15:
        /*0028*/ 	.byte	0x04, 0x17
        /*002a*/ 	.short	(.L_17 - .L_16)
.L_16:
        /*002c*/ 	.word	0x00000000
        /*0030*/ 	.short	0x0005
        /*0032*/ 	.short	0x0028
        /*0034*/ 	.byte	0x00, 0xf4, 0x21, 0x00


	//----- nvinfo : EIATTR_KPARAM_INFO
	.align		4
.L_17:
        /*0038*/ 	.byte	0x04, 0x17
        /*003a*/ 	.short	(.L_19 - .L_18)
.L_18:
        /*003c*/ 	.word	0x00000000
        /*0040*/ 	.short	0x0004
        /*0042*/ 	.short	0x0020
        /*0044*/ 	.byte	0x00, 0xf4, 0x21, 0x00


	//----- nvinfo : EIATTR_KPARAM_INFO
	.align		4
.L_19:
        /*0048*/ 	.byte	0x04, 0x17
        /*004a*/ 	.short	(.L_21 - .L_20)
.L_20:
        /*004c*/ 	.word	0x00000000
        /*0050*/ 	.short	0x0003
        /*0052*/ 	.short	0x0018
        /*0054*/ 	.byte	0x00, 0xf4, 0x21, 0x00


	//----- nvinfo : EIATTR_KPARAM_INFO
	.align		4
.L_21:
        /*0058*/ 	.byte	0x04, 0x17
        /*005a*/ 	.short	(.L_23 - .L_22)
.L_22:
        /*005c*/ 	.word	0x00000000
        /*0060*/ 	.short	0x0002
        /*0062*/ 	.short	0x0010
        /*0064*/ 	.byte	0x00, 0xf4, 0x21, 0x00


	//----- nvinfo : EIATTR_KPARAM_INFO
	.align		4
.L_23:
        /*0068*/ 	.byte	0x04, 0x17
        /*006a*/ 	.short	(.L_25 - .L_24)
.L_24:
        /*006c*/ 	.word	0x00000000
        /*0070*/ 	.short	0x0001
        /*0072*/ 	.short	0x0008
        /*0074*/ 	.byte	0x00, 0xf4, 0x21, 0x00


	//----- nvinfo : EIATTR_KPARAM_INFO
	.align		4
.L_25:
        /*0078*/ 	.byte	0x04, 0x17
        /*007a*/ 	.short	(.L_27 - .L_26)
.L_26:
        /*007c*/ 	.word	0x00000000
        /*0080*/ 	.short	0x0000
        /*0082*/ 	.short	0x0000
        /*0084*/ 	.byte	0x00, 0xf4, 0x21, 0x00


	//----- nvinfo : EIATTR_SPARSE_MMA_MASK
	.align		4
.L_27:
        /*0088*/ 	.byte	0x03, 0x50
        /*008a*/ 	.short	0x0000


	//----- nvinfo : EIATTR_MAXREG_COUNT
	.align		4
        /*008c*/ 	.byte	0x03, 0x1b
        /*008e*/ 	.short	0x00ff


	//----- nvinfo : EIATTR_EXIT_INSTR_OFFSETS
	.align		4
        /*0090*/ 	.byte	0x04, 0x1c
        /*0092*/ 	.short	(.L_29 - .L_28)


	//   ....[0]....
.L_28:
        /*0094*/ 	.word	0x00000430


	//----- nvinfo : EIATTR_REQNTID
	.align		4
.L_29:
        /*0098*/ 	.byte	0x04, 0x10
        /*009a*/ 	.short	(.L_31 - .L_30)
.L_30:
        /*009c*/ 	.word	0x00000100
        /*00a0*/ 	.word	0x00000001
        /*00a4*/ 	.word	0x00000001


	//----- nvinfo : EIATTR_CBANK_PARAM_SIZE
	.align		4
.L_31:
        /*00a8*/ 	.byte	0x03, 0x19
        /*00aa*/ 	.short	0x003c


	//----- nvinfo : EIATTR_PARAM_CBANK
	.align		4
        /*00ac*/ 	.byte	0x04, 0x0a
        /*00ae*/ 	.short	(.L_33 - .L_32)
	.align		4
.L_32:
        /*00b0*/ 	.word	index@(.nv.constant0.triton_poi_fused__native_batch_norm_legit_no_training_convolution_relu_9)
        /*00b4*/ 	.short	0x0210
        /*00b6*/ 	.short	0x003c


	//----- nvinfo : EIATTR_SW_WAR
	.align		4
.L_33:
        /*00b8*/ 	.byte	0x04, 0x36
        /*00ba*/ 	.short	(.L_35 - .L_34)
.L_34:
        /*00bc*/ 	.word	0x00000008
.L_35:


//--------------------- .nv.callgraph             --------------------------
	.section	.nv.callgraph,"",@"SHT_CUDA_CALLGRAPH"
	.align	4
	.sectionentsize	8
	.align		4
        /*0000*/ 	.word	0x00000000
	.align		4
        /*0004*/ 	.word	0xffffffff
	.align		4
        /*0008*/ 	.word	0x00000000
	.align		4
        /*000c*/ 	.word	0xfffffffe
	.align		4
        /*0010*/ 	.word	0x00000000
	.align		4
        /*0014*/ 	.word	0xfffffffd
	.align		4
        /*0018*/ 	.word	0x00000000
	.align		4
        /*001c*/ 	.word	0xfffffffc


//--------------------- .nv.constant4             --------------------------
	.section	.nv.constant4,"a",@progbits
	.align	8
	.align		8
.nv.constant4:
        /*0000*/ 	.dword	_$_str
	.align		8
        /*0008*/ 	.dword	_$_str_$_2


//--------------------- .text.triton_poi_fused__native_batch_norm_legit_no_training_convolution_relu_9 --------------------------
	.section	.text.triton_poi_fused__native_batch_norm_legit_no_training_convolution_relu_9,"ax",@progbits
	.align	128
        .global         triton_poi_fused__native_batch_norm_legit_no_training_convolution_relu_9
        .type           triton_poi_fused__native_batch_norm_legit_no_training_convolution_relu_9,@function
        .size           triton_poi_fused__native_batch_norm_legit_no_training_convolution_relu_9,(.L_x_1 - triton_poi_fused__native_batch_norm_legit_no_training_convolution_relu_9)
        .other          triton_poi_fused__native_batch_norm_legit_no_training_convolution_relu_9,@"STO_CUDA_ENTRY STV_DEFAULT"
triton_poi_fused__native_batch_norm_legit_no_training_convolution_relu_9:
.text.triton_poi_fused__native_batch_norm_legit_no_training_convolution_relu_9:
[----:B------:R-:W-:Y:S01]  /*0000*/  LDC R1, c[0x0][0x28] ;  /* 0x00000a00ff017b82 */ /* 0x000fe20000000800 */
[----:B------:R-:W1:Y:S07]  /*0010*/  S2R R0, SR_TID.X ;  /* 0x0000000000007919 */ /* 0x000e6e0000002100 */
[----:B------:R-:W2:Y:S01]  /*0020*/  LDC.64 R6, c[0x0][0x228] ;  /* 0x00008a00ff067b82 */ /* 0x000ea20000000a00 */
[----:B------:R-:W-:Y:S01]  /*0030*/  ULDC.64 UR4, c[0x0][0x208] ;  /* 0x0000820000047ab9 */ /* 0x000fe20000000a00 */
[----:B------:R-:W3:Y:S06]  /*0040*/  S2R R5, SR_CTAID.X ;  /* 0x0000000000057919 */ /* 0x000eec0000002500 */
[----:B------:R-:W4:Y:S08]  /*0050*/  LDC.64 R12, c[0x0][0x218] ;  /* 0x00008600ff0c7b82 */ /* 0x000f300000000a00 */
[----:B------:R-:W5:Y:S08]  /*0060*/  LDC.64 R14, c[0x0][0x220] ;  /* 0x00008800ff0e7b82 */ /* 0x000f700000000a00 */
[----:B------:R-:W5:Y:S01]  /*0070*/  LDC.64 R10, c[0x0][0x238] ;  /* 0x00008e00ff0a7b82 */ /* 0x000f620000000a00 */
[----:B-1----:R-:W-:-:S07]  /*0080*/  SHF.L.U32 R0, R0, 0x1, RZ ;  /* 0x0000000100007819 */ /* 0x002fce00000006ff */
[----:B------:R-:W1:Y:S01]  /*0090*/  LDC.64 R16, c[0x0][0x230] ;  /* 0x00008c00ff107b82 */ /* 0x000e620000000a00 */
[----:B---3--:R-:W-:Y:S02]  /*00a0*/  SHF.R.S32.HI R3, RZ, 0x16, R5 ;  /* 0x00000016ff037819 */ /* 0x008fe40000011405 */
[----:B------:R-:W-:Y:S02]  /*00b0*/  LOP3.LUT R0, R0, 0x1fe, RZ, 0xc0, !PT ;  /* 0x000001fe00007812 */ /* 0x000fe400078ec0ff */
[----:B------:R-:W-:Y:S02]  /*00c0*/  SGXT R3, R3, 0x1 ;  /* 0x000000010303781a */ /* 0x000fe40000000200 */
[----:B------:R-:W-:-:S04]  /*00d0*/  LEA R0, R5, R0, 0x9 ;  /* 0x0000000005007211 */ /* 0x000fc800078e48ff */
[----:B------:R-:W-:-:S04]  /*00e0*/  LEA.HI R3, R3, R0, RZ, 0x5 ;  /* 0x0000000003037211 */ /* 0x000fc800078f28ff */
[----:B------:R-:W-:-:S04]  /*00f0*/  LOP3.LUT R3, R3, 0xffffffe0, RZ, 0xc0, !PT ;  /* 0xffffffe003037812 */ /* 0x000fc800078ec0ff */
[----:B------:R-:W-:Y:S02]  /*0100*/  IADD3 R8, R0, -R3, RZ ;  /* 0x8000000300087210 */ /* 0x000fe40007ffe0ff */
[----:B------:R-:W3:Y:S03]  /*0110*/  LDC.64 R2, c[0x0][0x210] ;  /* 0x00008400ff027b82 */ /* 0x000ee60000000a00 */
[----:B--2---:R-:W-:-:S06]  /*0120*/  IMAD.WIDE R6, R8, 0x4, R6 ;  /* 0x0000000408067825 */ /* 0x004fcc00078e0206 */
[----:B------:R-:W2:Y:S01]  /*0130*/  LDG.E.EL.64 R6, desc[UR4][R6.64] ;  /* 0x0000000406067981 */ /* 0x000ea2000c2e1b00 */
[----:B----4-:R-:W-:-:S04]  /*0140*/  IMAD.WIDE R12, R8, 0x4, R12 ;  /* 0x00000004080c7825 */ /* 0x010fc800078e020c */
[C---:B-----5:R-:W-:Y:S02]  /*0150*/  IMAD.WIDE R14, R8.reuse, 0x4, R14 ;  /* 0x00000004080e7825 */ /* 0x060fe400078e020e */
[----:B------:R-:W4:Y:S02]  /*0160*/  LDG.E.EL.64 R12, desc[UR4][R12.64] ;  /* 0x000000040c0c7981 */ /* 0x000f24000c2e1b00 */
[----:B0-----:R-:W-:Y:S02]  /*0170*/  IMAD.WIDE R10, R8, 0x4, R10 ;  /* 0x00000004080a7825 */ /* 0x001fe400078e020a */
[----:B------:R-:W5:Y:S02]  /*0180*/  LDG.E.EL.64 R14, desc[UR4][R14.64] ;  /* 0x000000040e0e7981 */ /* 0x000f64000c2e1b00 */
[----:B---3--:R-:W-:Y:S02]  /*0190*/  IMAD.WIDE R2, R0, 0x4, R2 ;  /* 0x0000000400027825 */ /* 0x008fe400078e0202 */
[----:B------:R-:W3:Y:S04]  /*01a0*/  LDG.E.EL.64 R10, desc[UR4][R10.64] ;  /* 0x000000040a0a7981 */ /* 0x000ee8000c2e1b00 */
[----:B------:R-:W4:Y:S01]  /*01b0*/  LDG.E.64 R4, desc[UR4][R2.64] ;  /* 0x0000000402047981 */ /* 0x000f22000c1e1b00 */
[----:B-1----:R-:W-:-:S05]  /*01c0*/  IMAD.WIDE R16, R8, 0x4, R16 ;  /* 0x0000000408107825 */ /* 0x002fca00078e0210 */
[----:B------:R0:W3:Y:S02]  /*01d0*/  LDG.E.EL.64 R8, desc[UR4][R16.64] ;  /* 0x0000000410087981 */ /* 0x0000e4000c2e1b00 */
[----:B0-----:R-:W-:Y:S01]  /*01e0*/  HFMA2.MMA R16, -RZ, RZ, 1.625, 0 ;  /* 0x3e800000ff107435 */ /* 0x001fe200000001ff */
[----:B--2---:R-:W-:Y:S01]  /*01f0*/  FADD R6, R6, 9.9999997473787516356e-06 ;  /* 0x3727c5ac06067421 */ /* 0x004fe20000000000 */
[----:B------:R-:W-:-:S03]  /*0200*/  FADD R7, R7, 9.9999997473787516356e-06 ;  /* 0x3727c5ac07077421 */ /* 0x000fc60000000000 */
[----:B------:R-:W0:Y:S08]  /*0210*/  MUFU.SQRT R18, R6 ;  /* 0x0000000600127308 */ /* 0x000e300000002000 */
[----:B------:R1:W2:Y:S01]  /*0220*/  MUFU.SQRT R19, R7 ;  /* 0x0000000700137308 */ /* 0x0002a20000002000 */
[C---:B0-----:R-:W-:Y:S02]  /*0230*/  FSETP.GT.AND P0, PT, R18.reuse, 8.50705917302346158658e+37, PT ;  /* 0x7e8000001200780b */ /* 0x041fe40003f04000 */
[----:B------:R-:W-:Y:S01]  /*0240*/  FSETP.GEU.AND P2, PT, R18, 1.175494350822287508e-38, PT ;  /* 0x008000001200780b */ /* 0x000fe20003f4e000 */
[----:B-1----:R-:W0:Y:S01]  /*0250*/  LDC.64 R6, c[0x0][0x240] ;  /* 0x00009000ff067b82 */ /* 0x002e220000000a00 */
[----:B--2---:R-:W-:-:S02]  /*0260*/  FSETP.GT.AND P1, PT, R19, 8.50705917302346158658e+37, PT ;  /* 0x7e8000001300780b */ /* 0x004fc40003f24000 */
[----:B------:R-:W-:-:S07]  /*0270*/  FSETP.GEU.AND P3, PT, R19, 1.175494350822287508e-38, PT ;  /* 0x008000001300780b */ /* 0x000fce0003f6e000 */
[----:B------:R-:W-:-:S04]  /*0280*/  @P0 FMUL R18, R18, 0.25 ;  /* 0x3e80000012120820 */ /* 0x000fc80000400000 */
[----:B------:R-:W-:Y:S01]  /*0290*/  @!P2 FMUL R18, R18, 16777216 ;  /* 0x4b8000001212a820 */ /* 0x000fe20000400000 */
[----:B------:R-:W-:-:S04]  /*02a0*/  @P1 FMUL R19, R19, 0.25 ;  /* 0x3e80000013131820 */ /* 0x000fc80000400000 */
[----:B------:R-:W-:Y:S01]  /*02b0*/  @!P3 FMUL R19, R19, 16777216 ;  /* 0x4b8000001313b820 */ /* 0x000fe20000400000 */
[----:B------:R-:W1:Y:S01]  /*02c0*/  MUFU.RCP R18, R18 ;  /* 0x0000001200127308 */ /* 0x000e620000001000 */
[----:B------:R-:W-:-:S07]  /*02d0*/  FSEL R17, R16, 1, P0 ;  /* 0x3f80000010117808 */ /* 0x000fce0000000000 */
[----:B------:R-:W2:Y:S01]  /*02e0*/  MUFU.RCP R19, R19 ;  /* 0x0000001300137308 */ /* 0x000ea20000001000 */
[----:B------:R-:W-:Y:S01]  /*02f0*/  FSEL R16, R16, 1, P1 ;  /* 0x3f80000010107808 */ /* 0x000fe20000800000 */
[----:B------:R-:W-:Y:S01]  /*0300*/  @!P2 FMUL R17, R17, 16777216 ;  /* 0x4b8000001111a820 */ /* 0x000fe20000400000 */
[----:B----4-:R-:W-:Y:S01]  /*0310*/  FADD R4, R4, R12 ;  /* 0x0000000c04047221 */ /* 0x010fe20000000000 */
[----:B------:R-:W-:Y:S02]  /*0320*/  FADD R5, R5, R13 ;  /* 0x0000000d05057221 */ /* 0x000fe40000000000 */
[----:B------:R-:W-:Y:S01]  /*0330*/  @!P3 FMUL R16, R16, 16777216 ;  /* 0x4b8000001010b820 */ /* 0x000fe20000400000 */
[----:B-1----:R-:W-:Y:S01]  /*0340*/  FMUL R17, R18, R17 ;  /* 0x0000001112117220 */ /* 0x002fe20000400000 */
[----:B-----5:R-:W-:Y:S01]  /*0350*/  FADD R14, -R14, R4 ;  /* 0x000000040e0e7221 */ /* 0x020fe20000000100 */
[----:B------:R-:W-:Y:S01]  /*0360*/  FADD R15, -R15, R5 ;  /* 0x000000050f0f7221 */ /* 0x000fe20000000100 */
[----:B--2---:R-:W-:-:S02]  /*0370*/  FMUL R16, R19, R16 ;  /* 0x0000001013107220 */ /* 0x004fc40000400000 */
[----:B------:R-:W-:Y:S02]  /*0380*/  FMUL R17, R14, R17 ;  /* 0x000000110e117220 */ /* 0x000fe40000400000 */
[----:B------:R-:W-:Y:S02]  /*0390*/  FMUL R16, R15, R16 ;  /* 0x000000100f107220 */ /* 0x000fe40000400000 */
[----:B---3--:R-:W-:Y:S02]  /*03a0*/  FFMA R8, R8, R17, R10 ;  /* 0x0000001108087223 */ /* 0x008fe4000000000a */
[----:B------:R-:W-:-:S03]  /*03b0*/  FFMA R9, R9, R16, R11 ;  /* 0x0000001009097223 */ /* 0x000fc6000000000b */
[----:B------:R-:W-:Y:S02]  /*03c0*/  FSETP.GEU.AND P0, PT, R8, RZ, PT ;  /* 0x000000ff0800720b */ /* 0x000fe40003f0e000 */
[C---:B------:R-:W-:Y:S01]  /*03d0*/  FSETP.GEU.AND P1, PT, R9.reuse, RZ, PT ;  /* 0x000000ff0900720b */ /* 0x040fe20003f2e000 */
[----:B0-----:R-:W-:Y:S01]  /*03e0*/  IMAD.WIDE R6, R0, 0x4, R6 ;  /* 0x0000000400067825 */ /* 0x001fe200078e0206 */
[----:B------:R-:W-:Y:S02]  /*03f0*/  FSEL R8, R8, RZ, P0 ;  /* 0x000000ff08087208 */ /* 0x000fe40000000000 */
[----:B------:R-:W-:Y:S01]  /*0400*/  FSEL R9, R9, RZ, P1 ;  /* 0x000000ff09097208 */ /* 0x000fe20000800000 */
[----:B------:R-:W-:Y:S04]  /*0410*/  STG.E.64 desc[UR4][R2.64], R4 ;  /* 0x0000000402007986 */ /* 0x000fe8000c101b04 */
[----:B------:R-:W-:Y:S01]  /*0420*/  STG.E.64 desc[UR4][R6.64], R8 ;  /* 0x0000000806007986 */ /* 0x000fe2000c101b04 */
[----:B------:R-:W-:Y:S05]  /*0430*/  EXIT ;  /* 0x000000000000794d */ /* 0x000fea0003800000 */
.L_x_0:
[----:B------:R-:W-:-:S00]  /*0440*/  BRA `(.L_x_0) ;  /* 0xfffffffc00fc7947 */ /* 0x000fc0000383ffff */
[----:B------:R-:W-:-:S00]  /*0450*/  NOP ;  /* 0x0000000000007918 */ /* 0x000fc00000000000 */
        /* <DEDUP_REMOVED lines=10> */
.L_x_1:


//--------------------- .nv.global.init           --------------------------
	.section	.nv.global.init,"aw",@progbits
.nv.global.init:
	.type		_$_str,@object
	.size		_$_str,(_$_str_$_2 - _$_str)
_$_str:
        /*0000*/ 	.byte	0x5f, 0x5f, 0x43, 0x55, 0x44, 0x41, 0x5f, 0x46, 0x54, 0x5a, 0x00
	.type		_$_str_$_2,@object
	.size		_$_str_$_2,(.L_1 - _$_str_$_2)
_$_str_$_2:
        /*000b*/ 	.byte	0x5f, 0x5f, 0x43, 0x55, 0x44, 0x41, 0x5f, 0x50, 0x52, 0x45, 0x43, 0x5f, 0x53, 0x51, 0x52, 0x54
        /*001b*/ 	.byte	0x00
.L_1:


//--------------------- .nv.constant0.triton_poi_fused__native_batch_norm_legit_no_training_convolution_relu_9 --------------------------
	.section	.nv.constant0.triton_poi_fused__native_batch_norm_legit_no_training_convolution_relu_9,"a",@progbits
	.sectionflags	@""
	.align	4
.nv.constant0.triton_poi_fused__native_batch_norm_legit_no_training_convolution_relu_9:
	.zero		588
